	.headerflags	@"EF_CUDA_TEXMODE_UNIFIED EF_CUDA_64BIT_ADDRESS EF_CUDA_ACCELERATORS EF_CUDA_SM90 EF_CUDA_VIRTUAL_SM(EF_CUDA_SM90)"
	.elftype	@"ET_EXEC"


//--------------------- .nv.info                  --------------------------
	.section	.nv.info,"",@"SHT_CUDA_INFO"
	.align	4


	//----- nvinfo : EIATTR_REGCOUNT
	.align		4
        /*0000*/ 	.byte	0x04, 0x2f
        /*0002*/ 	.short	(.L_3 - .L_2)
	.align		4
.L_2:
        /*0004*/ 	.word	index@(triton_poi_fused__native_batch_norm_legit_no_training_add_relu_22)
        /*0008*/ 	.word	0x00000026


	//----- nvinfo : EIATTR_MIN_STACK_SIZE
	.align		4
.L_3:
        /*000c*/ 	.byte	0x04, 0x12
        /*000e*/ 	.short	(.L_5 - .L_4)
	.align		4
.L_4:
        /*0010*/ 	.word	index@(triton_poi_fused__native_batch_norm_legit_no_training_add_relu_22)
        /*0014*/ 	.word	0x00000000


	//----- nvinfo : EIATTR_FRAME_SIZE
	.align		4
.L_5:
        /*0018*/ 	.byte	0x04, 0x11
        /*001a*/ 	.short	(.L_7 - .L_6)
	.align		4
.L_6:
        /*001c*/ 	.word	index@(triton_poi_fused__native_batch_norm_legit_no_training_add_relu_22)
        /*0020*/ 	.word	0x00000000


	//----- nvinfo : EIATTR_MIN_STACK_SIZE
	.align		4
.L_7:
        /*0024*/ 	.byte	0x04, 0x12
        /*0026*/ 	.short	(.L_9 - .L_8)
	.align		4
.L_8:
        /*0028*/ 	.word	index@(triton_poi_fused__native_batch_norm_legit_no_training_add_relu_22)
        /*002c*/ 	.word	0x00000000
.L_9:


//--------------------- .nv.info.triton_poi_fused__native_batch_norm_legit_no_training_add_relu_22 --------------------------
	.section	.nv.info.triton_poi_fused__native_batch_norm_legit_no_training_add_relu_22,"",@"SHT_CUDA_INFO"
	.sectionflags	@""
	.align	4


	//----- nvinfo : EIATTR_CUDA_API_VERSION
	.align		4
        /*0000*/ 	.byte	0x04, 0x37
        /*0002*/ 	.short	(.L_11 - .L_10)
.L_10:
        /*0004*/ 	.word	0x0000007c


	//----- nvinfo : EIATTR_KPARAM_INFO
	.align		4
.L_11:
        /*0008*/ 	.byte	0x04, 0x17
        /*000a*/ 	.short	(.L_13 - .L_12)
.L_12:
        /*000c*/ 	.word	0x00000000
        /*0010*/ 	.short	0x0008
        /*0012*/ 	.short	0x003c
        /*0014*/ 	.byte	0x00, 0xf0, 0x11, 0x00


	//----- nvinfo : EIATTR_KPARAM_INFO
	.align		4
.L_13:
        /*0018*/ 	.byte	0x04, 0x17
        /*001a*/ 	.short	(.L_15 - .L_14)
.L_14:
        /*001c*/ 	.word	0x00000000
        /*0020*/ 	.short	0x0007
        /*0022*/ 	.short	0x0038
        /*0024*/ 	.byte	0x00, 0xf0, 0x11, 0x00


	//----- nvinfo : EIATTR_KPARAM_INFO
	.align		4
.L_15:
        /*0028*/ 	.byte	0x04, 0x17
        /*002a*/ 	.short	(.L_17 - .L_16)
.L_16:
        /*002c*/ 	.word	0x00000000
        /*0030*/ 	.short	0x0006
        /*0032*/ 	.short	0x0030
        /*0034*/ 	.byte	0x00, 0xf4, 0x21, 0x00


	//----- nvinfo : EIATTR_KPARAM_INFO
	.align		4
.L_17:
        /*0038*/ 	.byte	0x04, 0x17
        /*003a*/ 	.short	(.L_19 - .L_18)
.L_18:
        /*003c*/ 	.word	0x00000000
        /*0040*/ 	.short	0x0005
        /*0042*/ 	.short	0x0028
        /*0044*/ 	.byte	0x00, 0xf4, 0x21, 0x00


	//----- nvinfo : EIATTR_KPARAM_INFO
	.align		4
.L_19:
        /*0048*/ 	.byte	0x04, 0x17
        /*004a*/ 	.short	(.L_21 - .L_20)
.L_20:
        /*004c*/ 	.word	0x00000000
        /*0050*/ 	.short	0x0004
        /*0052*/ 	.short	0x0020
        /*0054*/ 	.byte	0x00, 0xf4, 0x21, 0x00


	//----- nvinfo : EIATTR_KPARAM_INFO
	.align		4
.L_21:
        /*0058*/ 	.byte	0x04, 0x17
        /*005a*/ 	.short	(.L_23 - .L_22)
.L_22:
        /*005c*/ 	.word	0x00000000
        /*0060*/ 	.short	0x0003
        /*0062*/ 	.short	0x0018
        /*0064*/ 	.byte	0x00, 0xf4, 0x21, 0x00


	//----- nvinfo : EIATTR_KPARAM_INFO
	.align		4
.L_23:
        /*0068*/ 	.byte	0x04, 0x17
        /*006a*/ 	.short	(.L_25 - .L_24)
.L_24:
        /*006c*/ 	.word	0x00000000
        /*0070*/ 	.short	0x0002
        /*0072*/ 	.short	0x0010
        /*0074*/ 	.byte	0x00, 0xf4, 0x21, 0x00


	//----- nvinfo : EIATTR_KPARAM_INFO
	.align		4
.L_25:
        /*0078*/ 	.byte	0x04, 0x17
        /*007a*/ 	.short	(.L_27 - .L_26)
.L_26:
        /*007c*/ 	.word	0x00000000
        /*0080*/ 	.short	0x0001
        /*0082*/ 	.short	0x0008
        /*0084*/ 	.byte	0x00, 0xf4, 0x21, 0x00


	//----- nvinfo : EIATTR_KPARAM_INFO
	.align		4
.L_27:
        /*0088*/ 	.byte	0x04, 0x17
        /*008a*/ 	.short	(.L_29 - .L_28)
.L_28:
        /*008c*/ 	.word	0x00000000
        /*0090*/ 	.short	0x0000
        /*0092*/ 	.short	0x0000
        /*0094*/ 	.byte	0x00, 0xf4, 0x21, 0x00


	//----- nvinfo : EIATTR_SPARSE_MMA_MASK
	.align		4
.L_29:
        /*0098*/ 	.byte	0x03, 0x50
        /*009a*/ 	.short	0x0000


	//----- nvinfo : EIATTR_MAXREG_COUNT
	.align		4
        /*009c*/ 	.byte	0x03, 0x1b
        /*009e*/ 	.short	0x00ff


	//----- nvinfo : EIATTR_EXIT_INSTR_OFFSETS
	.align		4
        /*00a0*/ 	.byte	0x04, 0x1c
        /*00a2*/ 	.short	(.L_31 - .L_30)


	//   ....[0]....
.L_30:
        /*00a4*/ 	.word	0x00000ca0


	//   ....[1]....
        /*00a8*/ 	.word	0x00000cf0


	//----- nvinfo : EIATTR_REQNTID
	.align		4
.L_31:
        /*00ac*/ 	.byte	0x04, 0x10
        /*00ae*/ 	.short	(.L_33 - .L_32)
.L_32:
        /*00b0*/ 	.word	0x00000080
        /*00b4*/ 	.word	0x00000001
        /*00b8*/ 	.word	0x00000001


	//----- nvinfo : EIATTR_CBANK_PARAM_SIZE
	.align		4
.L_33:
        /*00bc*/ 	.byte	0x03, 0x19
        /*00be*/ 	.short	0x0040


	//----- nvinfo : EIATTR_PARAM_CBANK
	.align		4
        /*00c0*/ 	.byte	0x04, 0x0a
        /*00c2*/ 	.short	(.L_35 - .L_34)
	.align		4
.L_34:
        /*00c4*/ 	.word	index@(.nv.constant0.triton_poi_fused__native_batch_norm_legit_no_training_add_relu_22)
        /*00c8*/ 	.short	0x0210
        /*00ca*/ 	.short	0x0040


	//----- nvinfo : EIATTR_SW_WAR
	.align		4
.L_35:
        /*00cc*/ 	.byte	0x04, 0x36
        /*00ce*/ 	.short	(.L_37 - .L_36)
.L_36:
        /*00d0*/ 	.word	0x00000008
.L_37:


//--------------------- .nv.callgraph             --------------------------
	.section	.nv.callgraph,"",@"SHT_CUDA_CALLGRAPH"
	.align	4
	.sectionentsize	8
	.align		4
        /*0000*/ 	.word	0x00000000
	.align		4
        /*0004*/ 	.word	0xffffffff
	.align		4
        /*0008*/ 	.word	0x00000000
	.align		4
        /*000c*/ 	.word	0xfffffffe
	.align		4
        /*0010*/ 	.word	0x00000000
	.align		4
        /*0014*/ 	.word	0xfffffffd
	.align		4
        /*0018*/ 	.word	0x00000000
	.align		4
        /*001c*/ 	.word	0xfffffffc


//--------------------- .nv.constant4             --------------------------
	.section	.nv.constant4,"a",@progbits
	.align	8
	.align		8
.nv.constant4:
        /*0000*/ 	.dword	_$_str
	.align		8
        /*0008*/ 	.dword	_$_str_$_2


//--------------------- .text.triton_poi_fused__native_batch_norm_legit_no_training_add_relu_22 --------------------------
	.section	.text.triton_poi_fused__native_batch_norm_legit_no_training_add_relu_22,"ax",@progbits
	.sectionflags	@"SHF_BARRIERS=1"
	.align	128
        .global         triton_poi_fused__native_batch_norm_legit_no_training_add_relu_22
        .type           triton_poi_fused__native_batch_norm_legit_no_training_add_relu_22,@function
        .size           triton_poi_fused__native_batch_norm_legit_no_training_add_relu_22,(.L_x_1 - triton_poi_fused__native_batch_norm_legit_no_training_add_relu_22)
        .other          triton_poi_fused__native_batch_norm_legit_no_training_add_relu_22,@"STO_CUDA_ENTRY STV_DEFAULT"
triton_poi_fused__native_batch_norm_legit_no_training_add_relu_22:
.text.triton_poi_fused__native_batch_norm_legit_no_training_add_relu_22:
[----:B------:R-:W0:Y:S01]  /*0000*/  LDC R1, c[0x0][0x28] ;  /* 0x00000a00ff017b82 */ /* 0x000e220000000800 */
[----:B------:R-:W1:Y:S07]  /*0010*/  S2R R0, SR_CTAID.X ;  /* 0x0000000000007919 */ /* 0x000e6e0000002500 */
[----:B------:R-:W2:Y:S01]  /*0020*/  LDC.64 R14, c[0x0][0x210] ;  /* 0x00008400ff0e7b82 */ /* 0x000ea20000000a00 */
[----:B------:R-:W-:Y:S02]  /*0030*/  CS2R R28, SRZ ;  /* 0x00000000001c7805 */ /* 0x000fe4000001ff00 */
[----:B------:R-:W-:Y:S01]  /*0040*/  CS2R R30, SRZ ;  /* 0x00000000001e7805 */ /* 0x000fe2000001ff00 */
[----:B------:R-:W3:Y:S01]  /*0050*/  S2R R4, SR_TID.X ;  /* 0x0000000000047919 */ /* 0x000ee20000002100 */
[----:B------:R-:W-:Y:S01]  /*0060*/  ULDC.64 UR6, c[0x0][0x208] ;  /* 0x0000820000067ab9 */ /* 0x000fe20000000a00 */
[----:B------:R-:W4:Y:S02]  /*0070*/  S2R R2, SR_CTAID.Y ;  /* 0x0000000000027919 */ /* 0x000f240000002600 */
[----:B------:R-:W5:Y:S08]  /*0080*/  LDC.64 R12, c[0x0][0x218] ;  /* 0x00008600ff0c7b82 */ /* 0x000f700000000a00 */
[----:B------:R-:W5:Y:S01]  /*0090*/  LDC.64 R18, c[0x0][0x220] ;  /* 0x00008800ff127b82 */ /* 0x000f620000000a00 */
[----:B-1----:R-:W-:-:S02]  /*00a0*/  IMAD.SHL.U32 R0, R0, 0x20, RZ ;  /* 0x0000002000007824 */ /* 0x002fc400078e00ff */
[----:B---3--:R-:W-:Y:S01]  /*00b0*/  IMAD.SHL.U32 R3, R4, 0x4, RZ ;  /* 0x0000000404037824 */ /* 0x008fe200078e00ff */
[----:B------:R-:W-:Y:S01]  /*00c0*/  SHF.R.U32.HI R33, RZ, 0x3, R4 ;  /* 0x00000003ff217819 */ /* 0x000fe20000011604 */
[----:B----4-:R-:W-:-:S03]  /*00d0*/  IMAD.SHL.U32 R2, R2, 0x20, RZ ;  /* 0x0000002002027824 */ /* 0x010fc600078e00ff */
[----:B------:R-:W-:Y:S02]  /*00e0*/  LOP3.LUT R16, R0, 0x1c, R3, 0xf8, !PT ;  /* 0x0000001c00107812 */ /* 0x000fe400078ef803 */
[----:B------:R-:W-:Y:S02]  /*00f0*/  SGXT.U32 R33, R33, 0x4 ;  /* 0x000000042121781a */ /* 0x000fe40000000000 */
[----:B------:R-:W-:Y:S02]  /*0100*/  ISETP.GE.AND P2, PT, R16, 0x800, PT ;  /* 0x000008001000780c */ /* 0x000fe40003f46270 */
[----:B------:R-:W-:Y:S02]  /*0110*/  LOP3.LUT R25, R2, R33, RZ, 0xfc, !PT ;  /* 0x0000002102197212 */ /* 0x000fe400078efcff */
[----:B------:R-:W-:Y:S02]  /*0120*/  LOP3.LUT R9, R2, 0x10, R33, 0xfe, !PT ;  /* 0x0000001002097812 */ /* 0x000fe400078efe21 */
[C---:B------:R-:W-:Y:S01]  /*0130*/  ISETP.LT.AND P1, PT, R25.reuse, 0x40, !P2 ;  /* 0x000000401900780c */ /* 0x040fe20005721270 */
[----:B------:R-:W-:-:S02]  /*0140*/  IMAD R25, R25, 0x800, R16 ;  /* 0x0000080019197824 */ /* 0x000fc400078e0210 */
[----:B------:R-:W-:Y:S02]  /*0150*/  IMAD R24, R9, 0x800, R16 ;  /* 0x0000080009187824 */ /* 0x000fe400078e0210 */
[----:B--2---:R-:W-:-:S04]  /*0160*/  IMAD.WIDE R22, R25, 0x4, R14 ;  /* 0x0000000419167825 */ /* 0x004fc800078e020e */
[----:B-----5:R-:W-:Y:S01]  /*0170*/  IMAD.WIDE R20, R16, 0x4, R12 ;  /* 0x0000000410147825 */ /* 0x020fe200078e020c */
[----:B------:R-:W-:-:S03]  /*0180*/  CS2R R12, SRZ ;  /* 0x00000000000c7805 */ /* 0x000fc6000001ff00 */
[----:B------:R1:W2:Y:S01]  /*0190*/  @P1 LDG.E.EL.128 R28, desc[UR6][R22.64] ;  /* 0x00000006161c1981 */ /* 0x0002a2000c2e1d00 */
[----:B0-----:R-:W-:Y:S01]  /*01a0*/  IMAD.WIDE R18, R16, 0x4, R18 ;  /* 0x0000000410127825 */ /* 0x001fe200078e0212 */
[----:B------:R-:W-:Y:S02]  /*01b0*/  ISETP.LT.AND P0, PT, R9, 0x40, !P2 ;  /* 0x000000400900780c */ /* 0x000fe40005701270 */
[----:B------:R-:W-:Y:S02]  /*01c0*/  CS2R R4, SRZ ;  /* 0x0000000000047805 */ /* 0x000fe4000001ff00 */
[----:B------:R-:W-:Y:S02]  /*01d0*/  CS2R R6, SRZ ;  /* 0x0000000000067805 */ /* 0x000fe4000001ff00 */
[----:B------:R-:W-:Y:S02]  /*01e0*/  CS2R R8, SRZ ;  /* 0x0000000000087805 */ /* 0x000fe4000001ff00 */
[----:B------:R-:W-:Y:S01]  /*01f0*/  CS2R R10, SRZ ;  /* 0x00000000000a7805 */ /* 0x000fe2000001ff00 */
[----:B-1----:R-:W-:Y:S01]  /*0200*/  IMAD.WIDE R22, R24, 0x4, R14 ;  /* 0x0000000418167825 */ /* 0x002fe200078e020e */
[----:B------:R-:W-:-:S04]  /*0210*/  CS2R R14, SRZ ;  /* 0x00000000000e7805 */ /* 0x000fc8000001ff00 */
[----:B------:R-:W3:Y:S04]  /*0220*/  @!P2 LDG.E.EL.128 R8, desc[UR6][R20.64] ;  /* 0x000000061408a981 */ /* 0x000ee8000c2e1d00 */
[----:B------:R0:W3:Y:S04]  /*0230*/  @P0 LDG.E.EL.128 R4, desc[UR6][R22.64] ;  /* 0x0000000616040981 */ /* 0x0000e8000c2e1d00 */
[----:B------:R-:W4:Y:S02]  /*0240*/  @!P2 LDG.E.EL.128 R12, desc[UR6][R18.64] ;  /* 0x00000006120ca981 */ /* 0x000f24000c2e1d00 */
[----:B----4-:R-:W-:Y:S01]  /*0250*/  FADD R26, R13, 9.9999997473787516356e-06 ;  /* 0x3727c5ac0d1a7421 */ /* 0x010fe20000000000 */
[----:B------:R-:W-:-:S03]  /*0260*/  FADD R12, R12, 9.9999997473787516356e-06 ;  /* 0x3727c5ac0c0c7421 */ /* 0x000fc60000000000 */
[----:B0-----:R0:W1:Y:S08]  /*0270*/  MUFU.SQRT R23, R26 ;  /* 0x0000001a00177308 */ /* 0x0010700000002000 */
[----:B------:R-:W4:Y:S01]  /*0280*/  MUFU.SQRT R17, R12 ;  /* 0x0000000c00117308 */ /* 0x000f220000002000 */
[----:B------:R-:W-:Y:S01]  /*0290*/  FADD R15, R15, 9.9999997473787516356e-06 ;  /* 0x3727c5ac0f0f7421 */ /* 0x000fe20000000000 */
[----:B------:R-:W-:Y:S01]  /*02a0*/  FADD R14, R14, 9.9999997473787516356e-06 ;  /* 0x3727c5ac0e0e7421 */ /* 0x000fe20000000000 */
[----:B------:R-:W-:Y:S01]  /*02b0*/  IMAD.MOV.U32 R13, RZ, RZ, 0x3e800000 ;  /* 0x3e800000ff0d7424 */ /* 0x000fe200078e00ff */
[----:B0-----:R-:W0:Y:S01]  /*02c0*/  LDC.64 R26, c[0x0][0x230] ;  /* 0x00008c00ff1a7b82 */ /* 0x001e220000000a00 */
[----:B-1----:R-:W-:-:S03]  /*02d0*/  FSETP.GT.AND P3, PT, R23, 8.50705917302346158658e+37, PT ;  /* 0x7e8000001700780b */ /* 0x002fc60003f64000 */
[----:B------:R-:W1:Y:S01]  /*02e0*/  MUFU.SQRT R18, R15 ;  /* 0x0000000f00127308 */ /* 0x000e620000002000 */
[----:B------:R-:W-:Y:S02]  /*02f0*/  FSETP.GEU.AND P4, PT, R23, 1.175494350822287508e-38, PT ;  /* 0x008000001700780b */ /* 0x000fe40003f8e000 */
[----:B----4-:R-:W-:-:S05]  /*0300*/  FSETP.GT.AND P5, PT, R17, 8.50705917302346158658e+37, PT ;  /* 0x7e8000001100780b */ /* 0x010fca0003fa4000 */
[----:B------:R4:W5:Y:S01]  /*0310*/  MUFU.SQRT R21, R14 ;  /* 0x0000000e00157308 */ /* 0x0009620000002000 */
[----:B------:R-:W-:Y:S02]  /*0320*/  FSETP.GEU.AND P6, PT, R17, 1.175494350822287508e-38, PT ;  /* 0x008000001100780b */ /* 0x000fe40003fce000 */
[----:B------:R-:W-:Y:S01]  /*0330*/  FSEL R19, R13, 1, P5 ;  /* 0x3f8000000d137808 */ /* 0x000fe20002800000 */
[----:B------:R-:W-:Y:S01]  /*0340*/  @P3 FMUL R23, R23, 0.25 ;  /* 0x3e80000017173820 */ /* 0x000fe20000400000 */
[----:B----4-:R-:W-:Y:S02]  /*0350*/  FSEL R14, R13, 1, P3 ;  /* 0x3f8000000d0e7808 */ /* 0x010fe40001800000 */
[----:B-1----:R-:W-:Y:S01]  /*0360*/  FSETP.GT.AND P3, PT, R18, 8.50705917302346158658e+37, PT ;  /* 0x7e8000001200780b */ /* 0x002fe20003f64000 */
[----:B------:R-:W-:Y:S01]  /*0370*/  @P5 FMUL R17, R17, 0.25 ;  /* 0x3e80000011115820 */ /* 0x000fe20000400000 */
[----:B------:R-:W-:Y:S01]  /*0380*/  @!P4 FMUL R23, R23, 16777216 ;  /* 0x4b8000001717c820 */ /* 0x000fe20000400000 */
[----:B-----5:R-:W-:Y:S01]  /*0390*/  FSETP.GT.AND P5, PT, R21, 8.50705917302346158658e+37, PT ;  /* 0x7e8000001500780b */ /* 0x020fe20003fa4000 */
[----:B------:R-:W-:-:S03]  /*03a0*/  @!P4 FMUL R14, R14, 16777216 ;  /* 0x4b8000000e0ec820 */ /* 0x000fc60000400000 */
[----:B------:R-:W-:Y:S01]  /*03b0*/  @!P6 FMUL R17, R17, 16777216 ;  /* 0x4b8000001111e820 */ /* 0x000fe20000400000 */
[----:B------:R-:W-:Y:S01]  /*03c0*/  @!P6 FMUL R19, R19, 16777216 ;  /* 0x4b8000001313e820 */ /* 0x000fe20000400000 */
[C---:B------:R-:W-:Y:S02]  /*03d0*/  FSETP.GEU.AND P4, PT, R18.reuse, 1.175494350822287508e-38, PT ;  /* 0x008000001200780b */ /* 0x040fe40003f8e000 */
[C---:B------:R-:W-:Y:S02]  /*03e0*/  FSETP.GEU.AND P6, PT, R21.reuse, 1.175494350822287508e-38, PT ;  /* 0x008000001500780b */ /* 0x040fe40003fce000 */
[----:B------:R-:W-:Y:S01]  /*03f0*/  @P3 FMUL R18, R18, 0.25 ;  /* 0x3e80000012123820 */ /* 0x000fe20000400000 */
[----:B------:R1:W-:Y:S02]  /*0400*/  MUFU.RCP R20, R17 ;  /* 0x0000001100147308 */ /* 0x0003e40000001000 */
[----:B------:R-:W-:Y:S01]  /*0410*/  @P5 FMUL R21, R21, 0.25 ;  /* 0x3e80000015155820 */ /* 0x000fe20000400000 */
[----:B---3--:R-:W-:-:S05]  /*0420*/  FADD R12, -R11, R7 ;  /* 0x000000070b0c7221 */ /* 0x008fca0000000100 */
[----:B------:R-:W-:Y:S02]  /*0430*/  @!P4 FMUL R18, R18, 16777216 ;  /* 0x4b8000001212c820 */ /* 0x000fe40000400000 */
[----:B------:R-:W-:Y:S01]  /*0440*/  @!P6 FMUL R21, R21, 16777216 ;  /* 0x4b8000001515e820 */ /* 0x000fe20000400000 */
[C---:B-1----:R-:W-:Y:S02]  /*0450*/  FADD R17, -R10.reuse, R6 ;  /* 0x000000060a117221 */ /* 0x042fe40000000100 */
[----:B------:R-:W1:Y:S01]  /*0460*/  LDC.64 R6, c[0x0][0x228] ;  /* 0x00008a00ff067b82 */ /* 0x000e620000000a00 */
[----:B--2---:R-:W-:Y:S01]  /*0470*/  FADD R31, -R11, R31 ;  /* 0x0000001f0b1f7221 */ /* 0x004fe20000000100 */
[----:B------:R-:W-:Y:S01]  /*0480*/  MUFU.RCP R18, R18 ;  /* 0x0000001200127308 */ /* 0x000fe20000001000 */
[----:B------:R-:W-:Y:S01]  /*0490*/  FADD R30, -R10, R30 ;  /* 0x0000001e0a1e7221 */ /* 0x000fe20000000100 */
[----:B------:R-:W-:-:S06]  /*04a0*/  FSEL R10, R13, 1, P5 ;  /* 0x3f8000000d0a7808 */ /* 0x000fcc0002800000 */
[----:B------:R-:W2:Y:S01]  /*04b0*/  MUFU.RCP R11, R21 ;  /* 0x00000015000b7308 */ /* 0x000ea20000001000 */
[----:B------:R-:W-:-:S07]  /*04c0*/  FSEL R13, R13, 1, P3 ;  /* 0x3f8000000d0d7808 */ /* 0x000fce0001800000 */
[----:B------:R-:W3:Y:S01]  /*04d0*/  MUFU.RCP R15, R23 ;  /* 0x00000017000f7308 */ /* 0x000ee20000001000 */
[----:B------:R-:W-:Y:S01]  /*04e0*/  @!P6 FMUL R10, R10, 16777216 ;  /* 0x4b8000000a0ae820 */ /* 0x000fe20000400000 */
[----:B------:R-:W-:Y:S01]  /*04f0*/  @!P4 FMUL R13, R13, 16777216 ;  /* 0x4b8000000d0dc820 */ /* 0x000fe20000400000 */
[C---:B------:R-:W-:Y:S01]  /*0500*/  FADD R22, -R9.reuse, R5 ;  /* 0x0000000509167221 */ /* 0x040fe20000000100 */
[----:B------:R-:W-:Y:S01]  /*0510*/  FADD R29, -R9, R29 ;  /* 0x0000001d091d7221 */ /* 0x000fe20000000100 */
[----:B--2---:R-:W-:Y:S01]  /*0520*/  FMUL R9, R11, R10 ;  /* 0x0000000a0b097220 */ /* 0x004fe20000400000 */
[----:B------:R-:W-:Y:S01]  /*0530*/  FMUL R10, R18, R13 ;  /* 0x0000000d120a7220 */ /* 0x000fe20000400000 */
[----:B------:R-:W-:Y:S02]  /*0540*/  FMUL R5, R20, R19 ;  /* 0x0000001314057220 */ /* 0x000fe40000400000 */
[----:B------:R-:W-:Y:S01]  /*0550*/  FMUL R11, R9, R30 ;  /* 0x0000001e090b7220 */ /* 0x000fe20000400000 */
[C---:B------:R-:W-:Y:S01]  /*0560*/  FMUL R30, R10.reuse, R31 ;  /* 0x0000001f0a1e7220 */ /* 0x040fe20000400000 */
[----:B---3--:R-:W-:Y:S01]  /*0570*/  FMUL R15, R15, R14 ;  /* 0x0000000e0f0f7220 */ /* 0x008fe20000400000 */
[----:B------:R-:W-:Y:S01]  /*0580*/  FMUL R9, R9, R17 ;  /* 0x0000001109097220 */ /* 0x000fe20000400000 */
[----:B------:R-:W-:Y:S01]  /*0590*/  FMUL R10, R10, R12 ;  /* 0x0000000c0a0a7220 */ /* 0x000fe20000400000 */
[----:B-1----:R-:W-:-:S04]  /*05a0*/  IMAD.WIDE R34, R16, 0x4, R6 ;  /* 0x0000000410227825 */ /* 0x002fc800078e0206 */
[C---:B------:R-:W-:Y:S01]  /*05b0*/  FMUL R20, R15.reuse, R29 ;  /* 0x0000001d0f147220 */ /* 0x040fe20000400000 */
[----:B------:R-:W-:Y:S01]  /*05c0*/  FMUL R22, R15, R22 ;  /* 0x000000160f167220 */ /* 0x000fe20000400000 */
[----:B------:R-:W-:Y:S01]  /*05d0*/  CS2R R12, SRZ ;  /* 0x00000000000c7805 */ /* 0x000fe2000001ff00 */
[----:B0-----:R-:W-:Y:S01]  /*05e0*/  IMAD.WIDE R26, R16, 0x4, R26 ;  /* 0x00000004101a7825 */ /* 0x001fe200078e021a */
[----:B------:R-:W-:Y:S02]  /*05f0*/  CS2R R14, SRZ ;  /* 0x00000000000e7805 */ /* 0x000fe4000001ff00 */
[----:B------:R-:W-:Y:S02]  /*0600*/  CS2R R16, SRZ ;  /* 0x0000000000107805 */ /* 0x000fe4000001ff00 */
[----:B------:R-:W-:Y:S01]  /*0610*/  CS2R R18, SRZ ;  /* 0x0000000000127805 */ /* 0x000fe2000001ff00 */
[----:B------:R-:W0:Y:S01]  /*0620*/  LDC.64 R6, c[0x0][0x238] ;  /* 0x00008e00ff067b82 */ /* 0x000e220000000a00 */
[----:B------:R0:W2:Y:S04]  /*0630*/  @!P2 LDG.E.EL.128 R12, desc[UR6][R34.64] ;  /* 0x00000006220ca981 */ /* 0x0000a8000c2e1d00 */
[----:B------:R1:W2:Y:S01]  /*0640*/  @!P2 LDG.E.EL.128 R16, desc[UR6][R26.64] ;  /* 0x000000061a10a981 */ /* 0x0002a2000c2e1d00 */
[----:B0-----:R-:W-:Y:S01]  /*0650*/  IMAD.WIDE R34, R25, 0x4, R6 ;  /* 0x0000000419227825 */ /* 0x001fe200078e0206 */
[----:B-1----:R-:W-:-:S03]  /*0660*/  CS2R R26, SRZ ;  /* 0x00000000001a7805 */ /* 0x002fc6000001ff00 */
[----:B------:R-:W-:Y:S01]  /*0670*/  IMAD.WIDE R6, R24, 0x4, R6 ;  /* 0x0000000418067825 */ /* 0x000fe200078e0206 */
[----:B------:R-:W-:-:S06]  /*0680*/  CS2R R24, SRZ ;  /* 0x0000000000187805 */ /* 0x000fcc000001ff00 */
[----:B------:R0:W3:Y:S01]  /*0690*/  @P0 LDG.E.EL.128 R24, desc[UR6][R6.64] ;  /* 0x0000000606180981 */ /* 0x0000e2000c2e1d00 */
[-CC-:B--2---:R-:W-:Y:S01]  /*06a0*/  FFMA R9, R9, R14.reuse, R18.reuse ;  /* 0x0000000e09097223 */ /* 0x184fe20000000012 */
[----:B------:R-:W-:Y:S01]  /*06b0*/  FFMA R11, R11, R14, R18 ;  /* 0x0000000e0b0b7223 */ /* 0x000fe20000000012 */
[-CC-:B------:R-:W-:Y:S01]  /*06c0*/  FFMA R14, R22, R13.reuse, R17.reuse ;  /* 0x0000000d160e7223 */ /* 0x180fe20000000011 */
[----:B------:R-:W-:Y:S01]  /*06d0*/  FFMA R18, R20, R13, R17 ;  /* 0x0000000d14127223 */ /* 0x000fe20000000011 */
[----:B------:R-:W-:Y:S02]  /*06e0*/  CS2R R20, SRZ ;  /* 0x0000000000147805 */ /* 0x000fe4000001ff00 */
[----:B------:R-:W-:-:S06]  /*06f0*/  CS2R R22, SRZ ;  /* 0x0000000000167805 */ /* 0x000fcc000001ff00 */
[----:B------:R-:W2:Y:S01]  /*0700*/  @P1 LDG.E.EL.128 R20, desc[UR6][R34.64] ;  /* 0x0000000622141981 */ /* 0x000ea2000c2e1d00 */
[----:B------:R-:W1:Y:S01]  /*0710*/  S2R R13, SR_TID.X ;  /* 0x00000000000d7919 */ /* 0x000e620000002100 */
[----:B------:R-:W4:Y:S01]  /*0720*/  S2UR UR5, SR_CgaCtaId ;  /* 0x00000000000579c3 */ /* 0x000f220000008800 */
[----:B------:R-:W-:Y:S01]  /*0730*/  FADD R28, -R8, R28 ;  /* 0x0000001c081c7221 */ /* 0x000fe20000000100 */
[-CC-:B------:R-:W-:Y:S01]  /*0740*/  FFMA R10, R10, R15.reuse, R19.reuse ;  /* 0x0000000f0a0a7223 */ /* 0x180fe20000000013 */
[----:B------:R-:W-:Y:S01]  /*0750*/  FFMA R30, R30, R15, R19 ;  /* 0x0000000f1e1e7223 */ /* 0x000fe20000000013 */
[----:B------:R-:W-:Y:S01]  /*0760*/  FADD R4, -R8, R4 ;  /* 0x0000000408047221 */ /* 0x000fe20000000100 */
[----:B------:R-:W-:-:S03]  /*0770*/  FMUL R15, R5, R28 ;  /* 0x0000001c050f7220 */ /* 0x000fc60000400000 */
[----:B------:R-:W-:Y:S01]  /*0780*/  FMUL R5, R5, R4 ;  /* 0x0000000405057220 */ /* 0x000fe20000400000 */
[-CC-:B------:R-:W-:Y:S01]  /*0790*/  FFMA R15, R15, R12.reuse, R16.reuse ;  /* 0x0000000c0f0f7223 */ /* 0x180fe20000000010 */
[----:B------:R-:W-:Y:S02]  /*07a0*/  UMOV UR4, 0x400 ;  /* 0x0000040000047882 */ /* 0x000fe40000000000 */
[----:B------:R-:W-:Y:S01]  /*07b0*/  FFMA R5, R5, R12, R16 ;  /* 0x0000000c05057223 */ /* 0x000fe20000000010 */
[----:B-1----:R-:W-:-:S05]  /*07c0*/  IMAD.SHL.U32 R8, R13, 0x80, RZ ;  /* 0x000000800d087824 */ /* 0x002fca00078e00ff */
[----:B------:R-:W-:-:S04]  /*07d0*/  LOP3.LUT R4, R8, 0x380, RZ, 0xc0, !PT ;  /* 0x0000038008047812 */ /* 0x000fc800078ec0ff */
[----:B------:R-:W-:Y:S02]  /*07e0*/  SHF.R.U32.HI R8, RZ, 0x3, R4 ;  /* 0x00000003ff087819 */ /* 0x000fe40000011604 */
[C---:B0-----:R-:W-:Y:S01]  /*07f0*/  LOP3.LUT R6, R4.reuse, 0x20, RZ, 0xfc, !PT ;  /* 0x0000002004067812 */ /* 0x041fe200078efcff */
[----:B----4-:R-:W-:Y:S01]  /*0800*/  UPRMT UR4, UR5, 0x654, UR4 ;  /* 0x0000065405047896 */ /* 0x010fe20008000004 */
[----:B------:R-:W-:Y:S02]  /*0810*/  LOP3.LUT R8, R8, R4, R33, 0xfe, !PT ;  /* 0x0000000408087212 */ /* 0x000fe400078efe21 */
[----:B------:R-:W-:-:S03]  /*0820*/  LOP3.LUT R28, R4, 0x40, RZ, 0xfc, !PT ;  /* 0x00000040041c7812 */ /* 0x000fc600078efcff */
[----:B------:R-:W-:Y:S02]  /*0830*/  LEA R8, R8, UR4, 0x2 ;  /* 0x0000000408087c11 */ /* 0x000fe4000f8e10ff */
[----:B------:R-:W-:Y:S02]  /*0840*/  SHF.R.U32.HI R13, RZ, 0x1, R13 ;  /* 0x00000001ff0d7819 */ /* 0x000fe4000001160d */
[C---:B--2---:R-:W-:Y:S01]  /*0850*/  FSETP.GEU.AND P3, PT, R15.reuse, -R20, PT ;  /* 0x800000140f00720b */ /* 0x044fe20003f6e000 */
[----:B------:R-:W-:Y:S01]  /*0860*/  FADD R20, R15, R20 ;  /* 0x000000140f147221 */ /* 0x000fe20000000000 */
[C---:B------:R-:W-:Y:S02]  /*0870*/  LOP3.LUT R15, R4.reuse, R33, RZ, 0xfc, !PT ;  /* 0x00000021040f7212 */ /* 0x040fe400078efcff */
[----:B------:R-:W-:Y:S02]  /*0880*/  LOP3.LUT R4, R4, 0x60, RZ, 0xfc, !PT ;  /* 0x0000006004047812 */ /* 0x000fe400078efcff */
[C---:B------:R-:W-:Y:S01]  /*0890*/  FSETP.GEU.AND P2, PT, R18.reuse, -R21, PT ;  /* 0x800000151200720b */ /* 0x040fe20003f4e000 */
[----:B------:R-:W-:Y:S01]  /*08a0*/  FADD R18, R18, R21 ;  /* 0x0000001512127221 */ /* 0x000fe20000000000 */
[----:B------:R-:W-:-:S02]  /*08b0*/  LEA.HI R7, R6, R15, RZ, 0x1d ;  /* 0x0000000f06077211 */ /* 0x000fc400078fe8ff */
[C---:B------:R-:W-:Y:S01]  /*08c0*/  FSETP.GEU.AND P1, PT, R11.reuse, -R22, PT ;  /* 0x800000160b00720b */ /* 0x040fe20003f2e000 */
[----:B------:R-:W-:Y:S01]  /*08d0*/  FADD R22, R11, R22 ;  /* 0x000000160b167221 */ /* 0x000fe20000000000 */
[C---:B------:R-:W-:Y:S01]  /*08e0*/  FSETP.GEU.AND P0, PT, R30.reuse, -R23, PT ;  /* 0x800000171e00720b */ /* 0x040fe20003f0e000 */
[----:B------:R-:W-:Y:S01]  /*08f0*/  FADD R23, R30, R23 ;  /* 0x000000171e177221 */ /* 0x000fe20000000000 */
[-C--:B------:R-:W-:Y:S02]  /*0900*/  LEA.HI R4, R4, R15.reuse, RZ, 0x1d ;  /* 0x0000000f04047211 */ /* 0x080fe400078fe8ff */
[----:B------:R-:W-:Y:S02]  /*0910*/  LEA R11, R7, UR4, 0x2 ;  /* 0x00000004070b7c11 */ /* 0x000fe4000f8e10ff */
[----:B------:R-:W-:Y:S02]  /*0920*/  FSEL R7, R20, RZ, P3 ;  /* 0x000000ff14077208 */ /* 0x000fe40001800000 */
[----:B------:R-:W-:-:S02]  /*0930*/  LEA.HI R6, R28, R15, RZ, 0x1d ;  /* 0x0000000f1c067211 */ /* 0x000fc400078fe8ff */
[----:B------:R-:W-:Y:S02]  /*0940*/  FSEL R18, R18, RZ, P2 ;  /* 0x000000ff12127208 */ /* 0x000fe40001000000 */
[C---:B---3--:R-:W-:Y:S01]  /*0950*/  FSETP.GEU.AND P3, PT, R5.reuse, -R24, PT ;  /* 0x800000180500720b */ /* 0x048fe20003f6e000 */
[----:B------:R-:W-:Y:S01]  /*0960*/  FADD R5, R5, R24 ;  /* 0x0000001805057221 */ /* 0x000fe20000000000 */
[----:B------:R-:W-:Y:S02]  /*0970*/  LEA R17, R4, UR4, 0x2 ;  /* 0x0000000404117c11 */ /* 0x000fe4000f8e10ff */
[----:B------:R-:W-:Y:S02]  /*0980*/  FSEL R22, R22, RZ, P1 ;  /* 0x000000ff16167208 */ /* 0x000fe40000800000 */
[C---:B------:R-:W-:Y:S01]  /*0990*/  FSETP.GEU.AND P2, PT, R14.reuse, -R25, PT ;  /* 0x800000190e00720b */ /* 0x040fe20003f4e000 */
[----:B------:R-:W-:Y:S01]  /*09a0*/  FADD R14, R14, R25 ;  /* 0x000000190e0e7221 */ /* 0x000fe20000000000 */
[----:B------:R-:W-:-:S02]  /*09b0*/  FSEL R4, R23, RZ, P0 ;  /* 0x000000ff17047208 */ /* 0x000fc40000000000 */
[C---:B------:R-:W-:Y:S01]  /*09c0*/  FSETP.GEU.AND P1, PT, R9.reuse, -R26, PT ;  /* 0x8000001a0900720b */ /* 0x040fe20003f2e000 */
[----:B------:R-:W-:Y:S01]  /*09d0*/  FADD R26, R9, R26 ;  /* 0x0000001a091a7221 */ /* 0x000fe20000000000 */
[C---:B------:R-:W-:Y:S01]  /*09e0*/  FSETP.GEU.AND P0, PT, R10.reuse, -R27, PT ;  /* 0x8000001b0a00720b */ /* 0x040fe20003f0e000 */
[----:B------:R-:W-:Y:S01]  /*09f0*/  FADD R10, R10, R27 ;  /* 0x0000001b0a0a7221 */ /* 0x000fe20000000000 */
[----:B------:R-:W-:Y:S01]  /*0a00*/  LEA R15, R6, UR4, 0x2 ;  /* 0x00000004060f7c11 */ /* 0x000fe2000f8e10ff */
[----:B------:R-:W-:Y:S01]  /*0a10*/  STS [R8], R7 ;  /* 0x0000000708007388 */ /* 0x000fe20000000800 */
[----:B------:R-:W-:Y:S02]  /*0a20*/  FSEL R19, R5, RZ, P3 ;  /* 0x000000ff05137208 */ /* 0x000fe40001800000 */
[----:B------:R-:W-:Y:S01]  /*0a30*/  FSEL R14, R14, RZ, P2 ;  /* 0x000000ff0e0e7208 */ /* 0x000fe20001000000 */
[----:B------:R-:W-:Y:S01]  /*0a40*/  STS [R11+0x80], R18 ;  /* 0x000080120b007388 */ /* 0x000fe20000000800 */
[----:B------:R-:W-:-:S02]  /*0a50*/  FSEL R26, R26, RZ, P1 ;  /* 0x000000ff1a1a7208 */ /* 0x000fc40000800000 */
[----:B------:R-:W-:Y:S01]  /*0a60*/  FSEL R12, R10, RZ, P0 ;  /* 0x000000ff0a0c7208 */ /* 0x000fe20000000000 */
[----:B------:R-:W-:Y:S04]  /*0a70*/  STS [R15+0x100], R22 ;  /* 0x000100160f007388 */ /* 0x000fe80000000800 */
[----:B------:R-:W-:Y:S04]  /*0a80*/  STS [R17+0x180], R4 ;  /* 0x0001800411007388 */ /* 0x000fe80000000800 */
[----:B------:R-:W-:Y:S04]  /*0a90*/  STS [R8+0x40], R19 ;  /* 0x0000401308007388 */ /* 0x000fe80000000800 */
[----:B------:R0:W-:Y:S04]  /*0aa0*/  STS [R11+0xc0], R14 ;  /* 0x0000c00e0b007388 */ /* 0x0001e80000000800 */
[----:B------:R-:W-:Y:S04]  /*0ab0*/  STS [R15+0x140], R26 ;  /* 0x0001401a0f007388 */ /* 0x000fe80000000800 */
[----:B------:R-:W-:Y:S01]  /*0ac0*/  STS [R17+0x1c0], R12 ;  /* 0x0001c00c11007388 */ /* 0x000fe20000000800 */
[----:B------:R-:W-:-:S02]  /*0ad0*/  LOP3.LUT R6, R13, 0x3c, RZ, 0xc0, !PT ;  /* 0x0000003c0d067812 */ /* 0x000fc400078ec0ff */
[----:B------:R-:W-:-:S05]  /*0ae0*/  LOP3.LUT R9, R3, 0x1fc, RZ, 0xc0, !PT ;  /* 0x000001fc03097812 */ /* 0x000fca00078ec0ff */
[----:B------:R-:W-:-:S05]  /*0af0*/  IMAD.IADD R6, R9, 0x1, R6 ;  /* 0x0000000109067824 */ /* 0x000fca00078e0206 */
[----:B------:R-:W-:Y:S01]  /*0b00*/  LEA R6, R6, UR4, 0x2 ;  /* 0x0000000406067c11 */ /* 0x000fe2000f8e10ff */
[----:B------:R-:W-:Y:S01]  /*0b10*/  BAR.SYNC.DEFER_BLOCKING 0x0 ;  /* 0x0000000000007b1d */ /* 0x000fe20000010000 */
[----:B------:R-:W-:-:S04]  /*0b20*/  LOP3.LUT R10, R2, 0x1c, R3, 0xf8, !PT ;  /* 0x0000001c020a7812 */ /* 0x000fc800078ef803 */
[----:B------:R-:W-:-:S03]  /*0b30*/  SHF.R.S32.HI R13, RZ, 0x1f, R10 ;  /* 0x0000001fff0d7819 */ /* 0x000fc6000001140a */
[----:B------:R-:W1:Y:S01]  /*0b40*/  LDC.64 R2, c[0x0][0x240] ;  /* 0x00009000ff027b82 */ /* 0x000e620000000a00 */
[----:B------:R-:W-:Y:S02]  /*0b50*/  SHF.R.S32.HI R21, RZ, 0x1f, R10 ;  /* 0x0000001fff157819 */ /* 0x000fe4000001140a */
[-C--:B------:R-:W-:Y:S01]  /*0b60*/  LEA.HI R13, R13, R10.reuse, RZ, 0x4 ;  /* 0x0000000a0d0d7211 */ /* 0x080fe200078f20ff */
[----:B------:R-:W2:Y:S04]  /*0b70*/  LDS.128 R4, [R6] ;  /* 0x0000000006047984 */ /* 0x000ea80000000c00 */
[----:B------:R-:W-:Y:S01]  /*0b80*/  IMAD.SHL.U32 R13, R13, 0x800, RZ ;  /* 0x000008000d0d7824 */ /* 0x000fe200078e00ff */
[----:B------:R-:W-:Y:S02]  /*0b90*/  LEA.HI R21, R21, R10, RZ, 0x4 ;  /* 0x0000000a15157211 */ /* 0x000fe400078f20ff */
[----:B0-----:R-:W-:-:S02]  /*0ba0*/  LOP3.LUT R11, R9, 0x200, RZ, 0xfc, !PT ;  /* 0x00000200090b7812 */ /* 0x001fc400078efcff */
[----:B------:R-:W-:Y:S02]  /*0bb0*/  LOP3.LUT R21, R21, 0xfffffff0, RZ, 0xc0, !PT ;  /* 0xfffffff015157812 */ /* 0x000fe400078ec0ff */
[----:B------:R-:W-:Y:S02]  /*0bc0*/  LOP3.LUT R13, R13, 0xffff8000, RZ, 0xc0, !PT ;  /* 0xffff80000d0d7812 */ /* 0x000fe400078ec0ff */
[----:B------:R-:W-:Y:S02]  /*0bd0*/  ISETP.GE.AND P0, PT, R10, 0x40, PT ;  /* 0x000000400a00780c */ /* 0x000fe40003f06270 */
[----:B------:R-:W-:Y:S02]  /*0be0*/  LOP3.LUT R8, R0, R33, RZ, 0xfc, !PT ;  /* 0x0000002100087212 */ /* 0x000fe400078efcff */
[----:B------:R-:W-:Y:S02]  /*0bf0*/  LOP3.LUT R0, R0, 0x10, R33, 0xfe, !PT ;  /* 0x0000001000007812 */ /* 0x000fe400078efe21 */
[----:B------:R-:W-:-:S02]  /*0c00*/  SHF.R.U32.HI R11, RZ, 0x3, R11 ;  /* 0x00000003ff0b7819 */ /* 0x000fc4000001160b */
[----:B------:R-:W-:Y:S02]  /*0c10*/  IADD3 R13, R13, R10, -R21 ;  /* 0x0000000a0d0d7210 */ /* 0x000fe40007ffe815 */
[----:B------:R-:W-:Y:S02]  /*0c20*/  ISETP.LT.AND P1, PT, R8, 0x800, !P0 ;  /* 0x000008000800780c */ /* 0x000fe40004721270 */
[----:B------:R-:W-:Y:S02]  /*0c30*/  ISETP.LT.AND P0, PT, R0, 0x800, !P0 ;  /* 0x000008000000780c */ /* 0x000fe40004701270 */
[----:B------:R-:W-:Y:S01]  /*0c40*/  LOP3.LUT R10, R11, 0x7c, RZ, 0xc0, !PT ;  /* 0x0000007c0b0a7812 */ /* 0x000fe200078ec0ff */
[----:B------:R-:W-:-:S04]  /*0c50*/  IMAD R11, R8, 0x10, R13 ;  /* 0x00000010080b7824 */ /* 0x000fc800078e020d */
[----:B------:R-:W-:Y:S02]  /*0c60*/  IMAD.IADD R10, R9, 0x1, R10 ;  /* 0x00000001090a7824 */ /* 0x000fe400078e020a */
[----:B-1----:R-:W-:-:S03]  /*0c70*/  IMAD.WIDE R8, R11, 0x4, R2 ;  /* 0x000000040b087825 */ /* 0x002fc600078e0202 */
[----:B------:R-:W-:Y:S02]  /*0c80*/  LEA R10, R10, UR4, 0x2 ;  /* 0x000000040a0a7c11 */ /* 0x000fe4000f8e10ff */
[----:B--2---:R0:W-:Y:S02]  /*0c90*/  @P1 STG.E.128 desc[UR6][R8.64], R4 ;  /* 0x0000000408001986 */ /* 0x0041e4000c101d06 */
[----:B0-----:R-:W-:Y:S05]  /*0ca0*/  @!P0 EXIT ;  /* 0x000000000000894d */ /* 0x001fea0003800000 */
[----:B0-----:R-:W0:Y:S01]  /*0cb0*/  LDS.128 R8, [R10+0x800] ;  /* 0x000800000a087984 */ /* 0x001e220000000c00 */
[----:B------:R-:W-:-:S04]  /*0cc0*/  IMAD R13, R0, 0x10, R13 ;  /* 0x00000010000d7824 */ /* 0x000fc800078e020d */
[----:B------:R-:W-:-:S05]  /*0cd0*/  IMAD.WIDE R2, R13, 0x4, R2 ;  /* 0x000000040d027825 */ /* 0x000fca00078e0202 */
[----:B0-----:R-:W-:Y:S01]  /*0ce0*/  STG.E.128 desc[UR6][R2.64], R8 ;  /* 0x0000000802007986 */ /* 0x001fe2000c101d06 */
[----:B------:R-:W-:Y:S05]  /*0cf0*/  EXIT ;  /* 0x000000000000794d */ /* 0x000fea0003800000 */
.L_x_0:
[----:B------:R-:W-:-:S00]  /*0d00*/  BRA `(.L_x_0) ;  /* 0xfffffffc00fc7947 */ /* 0x000fc0000383ffff */
[----:B------:R-:W-:-:S00]  /*0d10*/  NOP ;  /* 0x0000000000007918 */ /* 0x000fc00000000000 */
        /* <DEDUP_REMOVED lines=14> */
.L_x_1:


//--------------------- .nv.global.init           --------------------------
	.section	.nv.global.init,"aw",@progbits
.nv.global.init:
	.type		_$_str,@object
	.size		_$_str,(_$_str_$_2 - _$_str)
_$_str:
        /*0000*/ 	.byte	0x5f, 0x5f, 0x43, 0x55, 0x44, 0x41, 0x5f, 0x46, 0x54, 0x5a, 0x00
	.type		_$_str_$_2,@object
	.size		_$_str_$_2,(.L_1 - _$_str_$_2)
_$_str_$_2:
        /*000b*/ 	.byte	0x5f, 0x5f, 0x43, 0x55, 0x44, 0x41, 0x5f, 0x50, 0x52, 0x45, 0x43, 0x5f, 0x53, 0x51, 0x52, 0x54
        /*001b*/ 	.byte	0x00
.L_1:


//--------------------- .nv.shared.triton_poi_fused__native_batch_norm_legit_no_training_add_relu_22 --------------------------
	.section	.nv.shared.triton_poi_fused__native_batch_norm_legit_no_training_add_relu_22,"aw",@nobits
	.sectionflags	@""
	.align	16
	.zero		1024


//--------------------- .nv.constant0.triton_poi_fused__native_batch_norm_legit_no_training_add_relu_22 --------------------------
	.section	.nv.constant0.triton_poi_fused__native_batch_norm_legit_no_training_add_relu_22,"a",@progbits
	.sectionflags	@""
	.align	4
.nv.constant0.triton_poi_fused__native_batch_norm_legit_no_training_add_relu_22:
	.zero		592
